	.headerflags	@"EF_CUDA_TEXMODE_UNIFIED EF_CUDA_64BIT_ADDRESS EF_CUDA_ACCELERATORS EF_CUDA_SM90 EF_CUDA_VIRTUAL_SM(EF_CUDA_SM90)"
	.elftype	@"ET_EXEC"


//--------------------- .nv.info                  --------------------------
	.section	.nv.info,"",@"SHT_CUDA_INFO"
	.align	4


	//----- nvinfo : EIATTR_REGCOUNT
	.align		4
        /*0000*/ 	.byte	0x04, 0x2f
        /*0002*/ 	.short	(.L_1 - .L_0)
	.align		4
.L_0:
        /*0004*/ 	.word	index@(triton_per_fused_mean_26)
        /*0008*/ 	.word	0x0000000d


	//----- nvinfo : EIATTR_MIN_STACK_SIZE
	.align		4
.L_1:
        /*000c*/ 	.byte	0x04, 0x12
        /*000e*/ 	.short	(.L_3 - .L_2)
	.align		4
.L_2:
        /*0010*/ 	.word	index@(triton_per_fused_mean_26)
        /*0014*/ 	.word	0x00000000


	//----- nvinfo : EIATTR_FRAME_SIZE
	.align		4
.L_3:
        /*0018*/ 	.byte	0x04, 0x11
        /*001a*/ 	.short	(.L_5 - .L_4)
	.align		4
.L_4:
        /*001c*/ 	.word	index@(triton_per_fused_mean_26)
        /*0020*/ 	.word	0x00000000


	//----- nvinfo : EIATTR_MIN_STACK_SIZE
	.align		4
.L_5:
        /*0024*/ 	.byte	0x04, 0x12
        /*0026*/ 	.short	(.L_7 - .L_6)
	.align		4
.L_6:
        /*0028*/ 	.word	index@(triton_per_fused_mean_26)
        /*002c*/ 	.word	0x00000000
.L_7:


//--------------------- .nv.info.triton_per_fused_mean_26 --------------------------
	.section	.nv.info.triton_per_fused_mean_26,"",@"SHT_CUDA_INFO"
	.sectionflags	@""
	.align	4


	//----- nvinfo : EIATTR_CUDA_API_VERSION
	.align		4
        /*0000*/ 	.byte	0x04, 0x37
        /*0002*/ 	.short	(.L_9 - .L_8)
.L_8:
        /*0004*/ 	.word	0x0000007c


	//----- nvinfo : EIATTR_KPARAM_INFO
	.align		4
.L_9:
        /*0008*/ 	.byte	0x04, 0x17
        /*000a*/ 	.short	(.L_11 - .L_10)
.L_10:
        /*000c*/ 	.word	0x00000000
        /*0010*/ 	.short	0x0003
        /*0012*/ 	.short	0x0014
        /*0014*/ 	.byte	0x00, 0xf0, 0x11, 0x00


	//----- nvinfo : EIATTR_KPARAM_INFO
	.align		4
.L_11:
        /*0018*/ 	.byte	0x04, 0x17
        /*001a*/ 	.short	(.L_13 - .L_12)
.L_12:
        /*001c*/ 	.word	0x00000000
        /*0020*/ 	.short	0x0002
        /*0022*/ 	.short	0x0010
        /*0024*/ 	.byte	0x00, 0xf0, 0x11, 0x00


	//----- nvinfo : EIATTR_KPARAM_INFO
	.align		4
.L_13:
        /*0028*/ 	.byte	0x04, 0x17
        /*002a*/ 	.short	(.L_15 - .L_14)
.L_14:
        /*002c*/ 	.word	0x00000000
        /*0030*/ 	.short	0x0001
        /*0032*/ 	.short	0x0008
        /*0034*/ 	.byte	0x00, 0xf4, 0x21, 0x00


	//----- nvinfo : EIATTR_KPARAM_INFO
	.align		4
.L_15:
        /*0038*/ 	.byte	0x04, 0x17
        /*003a*/ 	.short	(.L_17 - .L_16)
.L_16:
        /*003c*/ 	.word	0x00000000
        /*0040*/ 	.short	0x0000
        /*0042*/ 	.short	0x0000
        /*0044*/ 	.byte	0x00, 0xf4, 0x21, 0x00


	//----- nvinfo : EIATTR_SPARSE_MMA_MASK
	.align		4
.L_17:
        /*0048*/ 	.byte	0x03, 0x50
        /*004a*/ 	.short	0x0000


	//----- nvinfo : EIATTR_MAXREG_COUNT
	.align		4
        /*004c*/ 	.byte	0x03, 0x1b
        /*004e*/ 	.short	0x00ff


	//----- nvinfo : EIATTR_COOP_GROUP_MASK_REGIDS
	.align		4
        /*0050*/ 	.byte	0x04, 0x29
        /*0052*/ 	.short	(.L_19 - .L_18)


	//   ....[0]....
.L_18:
        /*0054*/ 	.word	0xffffffff


	//   ....[1]....
        /*0058*/ 	.word	0xffffffff


	//   ....[2]....
        /*005c*/ 	.word	0xffffffff


	//----- nvinfo : EIATTR_COOP_GROUP_INSTR_OFFSETS
	.align		4
.L_19:
        /*0060*/ 	.byte	0x04, 0x28
        /*0062*/ 	.short	(.L_21 - .L_20)


	//   ....[0]....
.L_20:
        /*0064*/ 	.word	0x000000e0


	//   ....[1]....
        /*0068*/ 	.word	0x00000110


	//   ....[2]....
        /*006c*/ 	.word	0x00000140


	//----- nvinfo : EIATTR_EXIT_INSTR_OFFSETS
	.align		4
.L_21:
        /*0070*/ 	.byte	0x04, 0x1c
        /*0072*/ 	.short	(.L_23 - .L_22)


	//   ....[0]....
.L_22:
        /*0074*/ 	.word	0x00000170


	//   ....[1]....
        /*0078*/ 	.word	0x00000190


	//----- nvinfo : EIATTR_REQNTID
	.align		4
.L_23:
        /*007c*/ 	.byte	0x04, 0x10
        /*007e*/ 	.short	(.L_25 - .L_24)
.L_24:
        /*0080*/ 	.word	0x00000040
        /*0084*/ 	.word	0x00000001
        /*0088*/ 	.word	0x00000001


	//----- nvinfo : EIATTR_CBANK_PARAM_SIZE
	.align		4
.L_25:
        /*008c*/ 	.byte	0x03, 0x19
        /*008e*/ 	.short	0x0018


	//----- nvinfo : EIATTR_PARAM_CBANK
	.align		4
        /*0090*/ 	.byte	0x04, 0x0a
        /*0092*/ 	.short	(.L_27 - .L_26)
	.align		4
.L_26:
        /*0094*/ 	.word	index@(.nv.constant0.triton_per_fused_mean_26)
        /*0098*/ 	.short	0x0210
        /*009a*/ 	.short	0x0018


	//----- nvinfo : EIATTR_SW_WAR
	.align		4
.L_27:
        /*009c*/ 	.byte	0x04, 0x36
        /*009e*/ 	.short	(.L_29 - .L_28)
.L_28:
        /*00a0*/ 	.word	0x00000008
.L_29:


//--------------------- .nv.callgraph             --------------------------
	.section	.nv.callgraph,"",@"SHT_CUDA_CALLGRAPH"
	.align	4
	.sectionentsize	8
	.align		4
        /*0000*/ 	.word	0x00000000
	.align		4
        /*0004*/ 	.word	0xffffffff
	.align		4
        /*0008*/ 	.word	0x00000000
	.align		4
        /*000c*/ 	.word	0xfffffffe
	.align		4
        /*0010*/ 	.word	0x00000000
	.align		4
        /*0014*/ 	.word	0xfffffffd
	.align		4
        /*0018*/ 	.word	0x00000000
	.align		4
        /*001c*/ 	.word	0xfffffffc


//--------------------- .text.triton_per_fused_mean_26 --------------------------
	.section	.text.triton_per_fused_mean_26,"ax",@progbits
	.align	128
        .global         triton_per_fused_mean_26
        .type           triton_per_fused_mean_26,@function
        .size           triton_per_fused_mean_26,(.L_x_1 - triton_per_fused_mean_26)
        .other          triton_per_fused_mean_26,@"STO_CUDA_ENTRY STV_DEFAULT"
triton_per_fused_mean_26:
.text.triton_per_fused_mean_26:
[----:B------:R-:W0:Y:S02]  /*0000*/  LDC R1, c[0x0][0x28] ;  /* 0x00000a00ff017b82 */ /* 0x000e240000000800 */
[----:B------:R-:W1:Y:S01]  /*0010*/  S2R R10, SR_TID.X ;  /* 0x00000000000a7919 */ /* 0x000e620000002100 */
[----:B------:R-:W2:Y:S01]  /*0020*/  LDC.64 R2, c[0x0][0x210] ;  /* 0x00008400ff027b82 */ /* 0x000ea20000000a00 */
[----:B------:R-:W-:Y:S01]  /*0030*/  ULDC.64 UR4, c[0x0][0x208] ;  /* 0x0000820000047ab9 */ /* 0x000fe20000000a00 */
[----:B------:R-:W3:Y:S01]  /*0040*/  S2R R9, SR_CTAID.X ;  /* 0x0000000000097919 */ /* 0x000ee20000002500 */
[----:B-1----:R-:W-:Y:S02]  /*0050*/  LOP3.LUT R0, R10, 0x7, RZ, 0xc0, !PT ;  /* 0x000000070a007812 */ /* 0x002fe400078ec0ff */
[----:B---3--:R-:W-:-:S03]  /*0060*/  ISETP.GE.AND P0, PT, R9, 0x4, PT ;  /* 0x000000040900780c */ /* 0x008fc60003f06270 */
[----:B------:R-:W-:Y:S01]  /*0070*/  IMAD R5, R9, 0x8, R0 ;  /* 0x0000000809057824 */ /* 0x000fe200078e0200 */
[----:B------:R-:W-:-:S03]  /*0080*/  HFMA2.MMA R0, -RZ, RZ, 0, 0 ;  /* 0x00000000ff007435 */ /* 0x000fc600000001ff */
[----:B--2---:R-:W-:-:S07]  /*0090*/  IMAD.WIDE R2, R5, 0x4, R2 ;  /* 0x0000000405027825 */ /* 0x004fce00078e0202 */
[----:B------:R-:W2:Y:S02]  /*00a0*/  @!P0 LDG.E R0, desc[UR4][R2.64] ;  /* 0x0000000402008981 */ /* 0x000ea4000c1e1900 */
[----:B--2---:R-:W-:-:S04]  /*00b0*/  SEL R0, R0, RZ, !P0 ;  /* 0x000000ff00007207 */ /* 0x004fc80004000000 */
[----:B------:R-:W-:Y:S02]  /*00c0*/  FSEL R0, R0, RZ, !P0 ;  /* 0x000000ff00007208 */ /* 0x000fe40004000000 */
[----:B------:R-:W-:-:S03]  /*00d0*/  LOP3.LUT P0, RZ, R10, 0x3f, RZ, 0xc0, !PT ;  /* 0x0000003f0aff7812 */ /* 0x000fc6000780c0ff */
[----:B------:R-:W1:Y:S01]  /*00e0*/  SHFL.BFLY PT, R5, R0, 0x4, 0x1f ;  /* 0x0c801f0000057f89 */ /* 0x000e6200000e0000 */
[----:B------:R-:W-:Y:S01]  /*00f0*/  ISETP.LT.AND P0, PT, R9, 0x4, !P0 ;  /* 0x000000040900780c */ /* 0x000fe20004701270 */
[----:B-1----:R-:W-:-:S05]  /*0100*/  FADD R6, R0, R5 ;  /* 0x0000000500067221 */ /* 0x002fca0000000000 */
[----:B------:R-:W1:Y:S02]  /*0110*/  SHFL.BFLY PT, R5, R6, 0x2, 0x1f ;  /* 0x0c401f0006057f89 */ /* 0x000e6400000e0000 */
[----:B-1----:R-:W-:Y:S02]  /*0120*/  FADD R7, R6, R5 ;  /* 0x0000000506077221 */ /* 0x002fe40000000000 */
[----:B------:R-:W1:Y:S03]  /*0130*/  LDC.64 R4, c[0x0][0x218] ;  /* 0x00008600ff047b82 */ /* 0x000e660000000a00 */
[----:B------:R-:W2:Y:S01]  /*0140*/  SHFL.BFLY PT, R8, R7, 0x1, 0x1f ;  /* 0x0c201f0007087f89 */ /* 0x000ea200000e0000 */
[----:B-1----:R-:W-:-:S04]  /*0150*/  IMAD.WIDE R2, R9, 0x4, R4 ;  /* 0x0000000409027825 */ /* 0x002fc800078e0204 */
[----:B--2---:R-:W-:Y:S01]  /*0160*/  FADD R5, R7, R8 ;  /* 0x0000000807057221 */ /* 0x004fe20000000000 */
[----:B------:R-:W-:Y:S06]  /*0170*/  @!P0 EXIT ;  /* 0x000000000000894d */ /* 0x000fec0003800000 */
[----:B------:R-:W-:Y:S01]  /*0180*/  STG.E desc[UR4][R2.64], R5 ;  /* 0x0000000502007986 */ /* 0x000fe2000c101904 */
[----:B------:R-:W-:Y:S05]  /*0190*/  EXIT ;  /* 0x000000000000794d */ /* 0x000fea0003800000 */
.L_x_0:
[----:B------:R-:W-:-:S00]  /*01a0*/  BRA `(.L_x_0) ;  /* 0xfffffffc00fc7947 */ /* 0x000fc0000383ffff */
[----:B------:R-:W-:-:S00]  /*01b0*/  NOP ;  /* 0x0000000000007918 */ /* 0x000fc00000000000 */
        /* <DEDUP_REMOVED lines=12> */
.L_x_1:


//--------------------- .nv.constant0.triton_per_fused_mean_26 --------------------------
	.section	.nv.constant0.triton_per_fused_mean_26,"a",@progbits
	.sectionflags	@""
	.align	4
.nv.constant0.triton_per_fused_mean_26:
	.zero		552
